//
// Generated by NVIDIA NVVM Compiler
//
// Compiler Build ID: CL-36424714
// Cuda compilation tools, release 13.0, V13.0.88
// Based on NVVM 20.0.0
//

.version 9.0
.target sm_100
.address_size 64

	// .globl	_Z7reduce5PfS_
// _ZZ7reduce5PfS_E5sdata has been demoted

.visible .entry _Z7reduce5PfS_(
	.param .u64 .ptr .align 1 _Z7reduce5PfS__param_0,
	.param .u64 .ptr .align 1 _Z7reduce5PfS__param_1
)
{
	.reg .pred 	%p<5>;
	.reg .b32 	%r<11>;
	.reg .b32 	%f<29>;
	.reg .b64 	%rd<11>;
	// demoted variable
	.shared .align 4 .b8 _ZZ7reduce5PfS_E5sdata[1024];
	ld.param.u64 	%rd2, [_Z7reduce5PfS__param_0];
	ld.param.u64 	%rd1, [_Z7reduce5PfS__param_1];
	cvta.to.global.u64 	%rd3, %rd2;
	mov.u32 	%r4, %ntid.x;
	mov.u32 	%r1, %ctaid.x;
	mul.lo.s32 	%r5, %r4, %r1;
	shl.b32 	%r6, %r5, 1;
	mov.u32 	%r2, %tid.x;
	add.s32 	%r7, %r6, %r2;
	mul.wide.u32 	%rd4, %r7, 4;
	add.s64 	%rd5, %rd3, %rd4;
	ld.global.f32 	%f1, [%rd5];
	add.s32 	%r8, %r7, %r4;
	mul.wide.u32 	%rd6, %r8, 4;
	add.s64 	%rd7, %rd3, %rd6;
	ld.global.f32 	%f2, [%rd7];
	add.f32 	%f3, %f1, %f2;
	shl.b32 	%r9, %r2, 2;
	mov.u32 	%r10, _ZZ7reduce5PfS_E5sdata;
	add.s32 	%r3, %r10, %r9;
	st.shared.f32 	[%r3], %f3;
	bar.sync 	0;
	setp.gt.u32 	%p1, %r2, 127;
	@%p1 bra 	$L__BB0_2;
	ld.shared.f32 	%f4, [%r3+512];
	ld.shared.f32 	%f5, [%r3];
	add.f32 	%f6, %f4, %f5;
	st.shared.f32 	[%r3], %f6;
$L__BB0_2:
	bar.sync 	0;
	setp.gt.u32 	%p2, %r2, 63;
	@%p2 bra 	$L__BB0_4;
	ld.shared.f32 	%f7, [%r3+256];
	ld.shared.f32 	%f8, [%r3];
	add.f32 	%f9, %f7, %f8;
	st.shared.f32 	[%r3], %f9;
$L__BB0_4:
	bar.sync 	0;
	setp.gt.u32 	%p3, %r2, 31;
	@%p3 bra 	$L__BB0_7;
	ld.volatile.shared.f32 	%f10, [%r3+128];
	ld.volatile.shared.f32 	%f11, [%r3];
	add.f32 	%f12, %f10, %f11;
	st.volatile.shared.f32 	[%r3], %f12;
	ld.volatile.shared.f32 	%f13, [%r3+64];
	ld.volatile.shared.f32 	%f14, [%r3];
	add.f32 	%f15, %f13, %f14;
	st.volatile.shared.f32 	[%r3], %f15;
	ld.volatile.shared.f32 	%f16, [%r3+32];
	ld.volatile.shared.f32 	%f17, [%r3];
	add.f32 	%f18, %f16, %f17;
	st.volatile.shared.f32 	[%r3], %f18;
	ld.volatile.shared.f32 	%f19, [%r3+16];
	ld.volatile.shared.f32 	%f20, [%r3];
	add.f32 	%f21, %f19, %f20;
	st.volatile.shared.f32 	[%r3], %f21;
	ld.volatile.shared.f32 	%f22, [%r3+8];
	ld.volatile.shared.f32 	%f23, [%r3];
	add.f32 	%f24, %f22, %f23;
	st.volatile.shared.f32 	[%r3], %f24;
	ld.volatile.shared.f32 	%f25, [%r3+4];
	ld.volatile.shared.f32 	%f26, [%r3];
	add.f32 	%f27, %f25, %f26;
	st.volatile.shared.f32 	[%r3], %f27;
	setp.ne.s32 	%p4, %r2, 0;
	@%p4 bra 	$L__BB0_7;
	ld.shared.f32 	%f28, [_ZZ7reduce5PfS_E5sdata];
	cvta.to.global.u64 	%rd8, %rd1;
	mul.wide.u32 	%rd9, %r1, 4;
	add.s64 	%rd10, %rd8, %rd9;
	st.global.f32 	[%rd10], %f28;
$L__BB0_7:
	ret;

}


// ===== COMPILED SASS (sm_100) =====

	.target	sm_100

	.elftype	@"ET_EXEC"


//--------------------- .note.nv.tkinfo           --------------------------
	.section	.note.nv.tkinfo,"",@"SHT_NOTE"
	.sectionflags	@"SHF_NOTE_NV_TKINFO"
	.tkinfo
        /*0018*/ 	.word	0x00000002
        /*0030*/ 	.string	""
        /*0030*/ 	.string	"ptxas"
        /*0030*/ 	.string	"Cuda compilation tools, release 13.0, V13.0.88"
        /*0030*/ 	.string	"Build cuda_13.0.r13.0/compiler.36424714_0"
        /*0030*/ 	.string	"-arch sm_100 -m 64 "



//--------------------- .note.nv.cuinfo           --------------------------
	.section	.note.nv.cuinfo,"",@"SHT_NOTE"
	.sectionflags	@"SHF_NOTE_NV_CUINFO"
        /*0018*/ 	.short	0x0002
        /*001a*/ 	.short	0x0064
        /*001c*/ 	.short	0x0082
	.zero		2


//--------------------- .nv.info                  --------------------------
	.section	.nv.info,"",@"SHT_CUDA_INFO"
	.align	4


	//----- nvinfo : EIATTR_REGCOUNT
	.align		4
        /*0000*/ 	.byte	0x04, 0x2f
        /*0002*/ 	.short	(.L_1 - .L_0)
	.align		4
.L_0:
        /*0004*/ 	.word	index@(_Z7reduce5PfS_)
        /*0008*/ 	.word	0x0000000d


	//----- nvinfo : EIATTR_FRAME_SIZE
	.align		4
.L_1:
        /*000c*/ 	.byte	0x04, 0x11
        /*000e*/ 	.short	(.L_3 - .L_2)
	.align		4
.L_2:
        /*0010*/ 	.word	index@(_Z7reduce5PfS_)
        /*0014*/ 	.word	0x00000000


	//----- nvinfo : EIATTR_MIN_STACK_SIZE
	.align		4
.L_3:
        /*0018*/ 	.byte	0x04, 0x12
        /*001a*/ 	.short	(.L_5 - .L_4)
	.align		4
.L_4:
        /*001c*/ 	.word	index@(_Z7reduce5PfS_)
        /*0020*/ 	.word	0x00000000
.L_5:


//--------------------- .nv.compat                --------------------------
	.section	.nv.compat,"",@"SHT_CUDA_COMPAT_INFO"
	.align	4
        /*0000*/ 	.byte	0x02, 0x09, 0x00, 0x00, 0x02, 0x02, 0x01, 0x00, 0x02, 0x05, 0x05, 0x00, 0x03, 0x07, 0x01, 0x01
        /*0010*/ 	.byte	0x02, 0x03, 0x00, 0x00, 0x02, 0x06, 0x01, 0x00, 0x04, 0x0b, 0x08, 0x00, 0x09, 0x00, 0x00, 0x00
        /*0020*/ 	.byte	0x00, 0x00, 0x00, 0x00


//--------------------- .nv.info._Z7reduce5PfS_   --------------------------
	.section	.nv.info._Z7reduce5PfS_,"",@"SHT_CUDA_INFO"
	.sectionflags	@""
	.align	4


	//----- nvinfo : EIATTR_CUDA_API_VERSION
	.align		4
        /*0000*/ 	.byte	0x04, 0x37
        /*0002*/ 	.short	(.L_7 - .L_6)
.L_6:
        /*0004*/ 	.word	0x00000082


	//----- nvinfo : EIATTR_KPARAM_INFO
	.align		4
.L_7:
        /*0008*/ 	.byte	0x04, 0x17
        /*000a*/ 	.short	(.L_9 - .L_8)
.L_8:
        /*000c*/ 	.word	0x00000000
        /*0010*/ 	.short	0x0001
        /*0012*/ 	.short	0x0008
        /*0014*/ 	.byte	0x00, 0xf5, 0x21, 0x00


	//----- nvinfo : EIATTR_KPARAM_INFO
	.align		4
.L_9:
        /*0018*/ 	.byte	0x04, 0x17
        /*001a*/ 	.short	(.L_11 - .L_10)
.L_10:
        /*001c*/ 	.word	0x00000000
        /*0020*/ 	.short	0x0000
        /*0022*/ 	.short	0x0000
        /*0024*/ 	.byte	0x00, 0xf5, 0x21, 0x00


	//----- nvinfo : EIATTR_SPARSE_MMA_MASK
	.align		4
.L_11:
        /*0028*/ 	.byte	0x03, 0x50
        /*002a*/ 	.short	0x0000


	//----- nvinfo : EIATTR_MAXREG_COUNT
	.align		4
        /*002c*/ 	.byte	0x03, 0x1b
        /*002e*/ 	.short	0x00ff


	//----- nvinfo : EIATTR_NUM_BARRIERS
	.align		4
        /*0030*/ 	.byte	0x02, 0x4c
        /*0032*/ 	.byte	0x01
	.zero		1


	//----- nvinfo : EIATTR_MERCURY_ISA_VERSION
	.align		4
        /*0034*/ 	.byte	0x03, 0x5f
        /*0036*/ 	.short	0x0101


	//----- nvinfo : EIATTR_VRC_CTA_INIT_COUNT
	.align		4
        /*0038*/ 	.byte	0x02, 0x4a
	.zero		1
	.zero		1


	//----- nvinfo : EIATTR_EXIT_INSTR_OFFSETS
	.align		4
        /*003c*/ 	.byte	0x04, 0x1c
        /*003e*/ 	.short	(.L_13 - .L_12)


	//   ....[0]....
.L_12:
        /*0040*/ 	.word	0x00000210


	//   ....[1]....
        /*0044*/ 	.word	0x000003b0


	//   ....[2]....
        /*0048*/ 	.word	0x00000400


	//----- nvinfo : EIATTR_CBANK_PARAM_SIZE
	.align		4
.L_13:
        /*004c*/ 	.byte	0x03, 0x19
        /*004e*/ 	.short	0x0010


	//----- nvinfo : EIATTR_PARAM_CBANK
	.align		4
        /*0050*/ 	.byte	0x04, 0x0a
        /*0052*/ 	.short	(.L_15 - .L_14)
	.align		4
.L_14:
        /*0054*/ 	.word	index@(.nv.constant0._Z7reduce5PfS_)
        /*0058*/ 	.short	0x0380
        /*005a*/ 	.short	0x0010


	//----- nvinfo : EIATTR_SW_WAR
	.align		4
.L_15:
        /*005c*/ 	.byte	0x04, 0x36
        /*005e*/ 	.short	(.L_17 - .L_16)
.L_16:
        /*0060*/ 	.word	0x00000008
.L_17:


//--------------------- .nv.callgraph             --------------------------
	.section	.nv.callgraph,"",@"SHT_CUDA_CALLGRAPH"
	.align	4
	.sectionentsize	8
	.align		4
        /*0000*/ 	.word	0x00000000
	.align		4
        /*0004*/ 	.word	0xffffffff
	.align		4
        /*0008*/ 	.word	0x00000000
	.align		4
        /*000c*/ 	.word	0xfffffffe
	.align		4
        /*0010*/ 	.word	0x00000000
	.align		4
        /*0014*/ 	.word	0xfffffffd
	.align		4
        /*0018*/ 	.word	0x00000000
	.align		4
        /*001c*/ 	.word	0xfffffffc


//--------------------- .text._Z7reduce5PfS_      --------------------------
	.section	.text._Z7reduce5PfS_,"ax",@progbits
	.align	128
        .global         _Z7reduce5PfS_
        .type           _Z7reduce5PfS_,@function
        .size           _Z7reduce5PfS_,(.L_x_1 - _Z7reduce5PfS_)
        .other          _Z7reduce5PfS_,@"STO_CUDA_ENTRY STV_DEFAULT"
_Z7reduce5PfS_:
.text._Z7reduce5PfS_:
[----:B------:R-:W-:Y:S01]  /*0000*/  LDC R1, c[0x0][0x37c] ;  /* 0x0000df00ff017b82 */ /* 0x000fe20000000800 */
[----:B------:R-:W0:Y:S01]  /*0010*/  S2R R0, SR_CTAID.X ;  /* 0x0000000000007919 */ /* 0x000e220000002500 */
[----:B------:R-:W0:Y:S06]  /*0020*/  LDCU UR4, c[0x0][0x360] ;  /* 0x00006c00ff0477ac */ /* 0x000e2c0008000800 */
[----:B------:R-:W1:Y:S01]  /*0030*/  LDC.64 R6, c[0x0][0x380] ;  /* 0x0000e000ff067b82 */ /* 0x000e620000000a00 */
[----:B------:R-:W2:Y:S01]  /*0040*/  S2R R2, SR_TID.X ;  /* 0x0000000000027919 */ /* 0x000ea20000002100 */
[----:B------:R-:W3:Y:S01]  /*0050*/  LDCU.64 UR6, c[0x0][0x358] ;  /* 0x00006b00ff0677ac */ /* 0x000ee20008000a00 */
[----:B0-----:R-:W-:-:S05]  /*0060*/  IMAD R3, R0, UR4, RZ ;  /* 0x0000000400037c24 */ /* 0x001fca000f8e02ff */
[----:B--2---:R-:W-:-:S04]  /*0070*/  LEA R3, R3, R2, 0x1 ;  /* 0x0000000203037211 */ /* 0x004fc800078e08ff */
[C---:B------:R-:W-:Y:S01]  /*0080*/  IADD3 R9, PT, PT, R3.reuse, UR4, RZ ;  /* 0x0000000403097c10 */ /* 0x040fe2000fffe0ff */
[----:B-1----:R-:W-:-:S04]  /*0090*/  IMAD.WIDE.U32 R4, R3, 0x4, R6 ;  /* 0x0000000403047825 */ /* 0x002fc800078e0006 */
[----:B------:R-:W-:Y:S02]  /*00a0*/  IMAD.WIDE.U32 R6, R9, 0x4, R6 ;  /* 0x0000000409067825 */ /* 0x000fe400078e0006 */
[----:B---3--:R-:W2:Y:S04]  /*00b0*/  LDG.E R4, desc[UR6][R4.64] ;  /* 0x0000000604047981 */ /* 0x008ea8000c1e1900 */
[----:B------:R-:W2:Y:S01]  /*00c0*/  LDG.E R7, desc[UR6][R6.64] ;  /* 0x0000000606077981 */ /* 0x000ea2000c1e1900 */
[----:B------:R-:W0:Y:S01]  /*00d0*/  S2UR UR5, SR_CgaCtaId ;  /* 0x00000000000579c3 */ /* 0x000e220000008800 */
[----:B------:R-:W-:Y:S01]  /*00e0*/  UMOV UR4, 0x400 ;  /* 0x0000040000047882 */ /* 0x000fe20000000000 */
[C---:B------:R-:W-:Y:S02]  /*00f0*/  ISETP.GT.U32.AND P1, PT, R2.reuse, 0x7f, PT ;  /* 0x0000007f0200780c */ /* 0x040fe40003f24070 */
[----:B------:R-:W-:Y:S01]  /*0100*/  ISETP.GT.U32.AND P0, PT, R2, 0x3f, PT ;  /* 0x0000003f0200780c */ /* 0x000fe20003f04070 */
[----:B0-----:R-:W-:-:S06]  /*0110*/  ULEA UR4, UR5, UR4, 0x18 ;  /* 0x0000000405047291 */ /* 0x001fcc000f8ec0ff */
[----:B------:R-:W-:Y:S01]  /*0120*/  LEA R3, R2, UR4, 0x2 ;  /* 0x0000000402037c11 */ /* 0x000fe2000f8e10ff */
[----:B--2---:R-:W-:-:S05]  /*0130*/  FADD R8, R4, R7 ;  /* 0x0000000704087221 */ /* 0x004fca0000000000 */
[----:B------:R-:W-:Y:S01]  /*0140*/  STS [R3], R8 ;  /* 0x0000000803007388 */ /* 0x000fe20000000800 */
[----:B------:R-:W-:Y:S06]  /*0150*/  BAR.SYNC.DEFER_BLOCKING 0x0 ;  /* 0x0000000000007b1d */ /* 0x000fec0000010000 */
[----:B------:R-:W-:Y:S04]  /*0160*/  @!P1 LDS R9, [R3+0x200] ;  /* 0x0002000003099984 */ /* 0x000fe80000000800 */
[----:B------:R-:W0:Y:S02]  /*0170*/  @!P1 LDS R4, [R3] ;  /* 0x0000000003049984 */ /* 0x000e240000000800 */
[----:B0-----:R-:W-:-:S05]  /*0180*/  @!P1 FADD R4, R9, R4 ;  /* 0x0000000409049221 */ /* 0x001fca0000000000 */
[----:B------:R-:W-:Y:S01]  /*0190*/  @!P1 STS [R3], R4 ;  /* 0x0000000403009388 */ /* 0x000fe20000000800 */
[----:B------:R-:W-:Y:S01]  /*01a0*/  BAR.SYNC.DEFER_BLOCKING 0x0 ;  /* 0x0000000000007b1d */ /* 0x000fe20000010000 */
[----:B------:R-:W-:-:S05]  /*01b0*/  ISETP.GT.U32.AND P1, PT, R2, 0x1f, PT ;  /* 0x0000001f0200780c */ /* 0x000fca0003f24070 */
[----:B------:R-:W-:Y:S04]  /*01c0*/  @!P0 LDS R5, [R3+0x100] ;  /* 0x0001000003058984 */ /* 0x000fe80000000800 */
[----:B------:R-:W0:Y:S02]  /*01d0*/  @!P0 LDS R6, [R3] ;  /* 0x0000000003068984 */ /* 0x000e240000000800 */
[----:B0-----:R-:W-:-:S05]  /*01e0*/  @!P0 FADD R6, R5, R6 ;  /* 0x0000000605068221 */ /* 0x001fca0000000000 */
[----:B------:R0:W-:Y:S01]  /*01f0*/  @!P0 STS [R3], R6 ;  /* 0x0000000603008388 */ /* 0x0001e20000000800 */
[----:B------:R-:W-:Y:S06]  /*0200*/  BAR.SYNC.DEFER_BLOCKING 0x0 ;  /* 0x0000000000007b1d */ /* 0x000fec0000010000 */
[----:B------:R-:W-:Y:S05]  /*0210*/  @P1 EXIT ;  /* 0x000000000000194d */ /* 0x000fea0003800000 */
[----:B------:R-:W-:Y:S01]  /*0220*/  LDS R4, [R3+0x80] ;  /* 0x0000800003047984 */ /* 0x000fe20000000800 */
[----:B------:R-:W-:-:S03]  /*0230*/  ISETP.NE.AND P0, PT, R2, RZ, PT ;  /* 0x000000ff0200720c */ /* 0x000fc60003f05270 */
[----:B------:R-:W1:Y:S02]  /*0240*/  LDS R5, [R3] ;  /* 0x0000000003057984 */ /* 0x000e640000000800 */
[----:B-1----:R-:W-:-:S05]  /*0250*/  FADD R4, R4, R5 ;  /* 0x0000000504047221 */ /* 0x002fca0000000000 */
[----:B------:R-:W-:Y:S04]  /*0260*/  STS [R3], R4 ;  /* 0x0000000403007388 */ /* 0x000fe80000000800 */
[----:B------:R-:W-:Y:S04]  /*0270*/  LDS R5, [R3+0x40] ;  /* 0x0000400003057984 */ /* 0x000fe80000000800 */
[----:B0-----:R-:W0:Y:S02]  /*0280*/  LDS R6, [R3] ;  /* 0x0000000003067984 */ /* 0x001e240000000800 */
[----:B0-----:R-:W-:-:S05]  /*0290*/  FADD R6, R5, R6 ;  /* 0x0000000605067221 */ /* 0x001fca0000000000 */
[----:B------:R-:W-:Y:S04]  /*02a0*/  STS [R3], R6 ;  /* 0x0000000603007388 */ /* 0x000fe80000000800 */
[----:B------:R-:W-:Y:S04]  /*02b0*/  LDS R5, [R3+0x20] ;  /* 0x0000200003057984 */ /* 0x000fe80000000800 */
[----:B------:R-:W0:Y:S02]  /*02c0*/  LDS R8, [R3] ;  /* 0x0000000003087984 */ /* 0x000e240000000800 */
        /* <DEDUP_REMOVED lines=13> */
[----:B------:R0:W-:Y:S01]  /*03a0*/  STS [R3], R6 ;  /* 0x0000000603007388 */ /* 0x0001e20000000800 */
[----:B------:R-:W-:Y:S05]  /*03b0*/  @P0 EXIT ;  /* 0x000000000000094d */ /* 0x000fea0003800000 */
[----:B------:R-:W1:Y:S01]  /*03c0*/  LDS R5, [UR4] ;  /* 0x00000004ff057984 */ /* 0x000e620008000800 */
[----:B0-----:R-:W0:Y:S02]  /*03d0*/  LDC.64 R2, c[0x0][0x388] ;  /* 0x0000e200ff027b82 */ /* 0x001e240000000a00 */
[----:B0-----:R-:W-:-:S05]  /*03e0*/  IMAD.WIDE.U32 R2, R0, 0x4, R2 ;  /* 0x0000000400027825 */ /* 0x001fca00078e0002 */
[----:B-1----:R-:W-:Y:S01]  /*03f0*/  STG.E desc[UR6][R2.64], R5 ;  /* 0x0000000502007986 */ /* 0x002fe2000c101906 */
[----:B------:R-:W-:Y:S05]  /*0400*/  EXIT ;  /* 0x000000000000794d */ /* 0x000fea0003800000 */
.L_x_0:
[----:B------:R-:W-:-:S00]  /*0410*/  BRA `(.L_x_0) ;  /* 0xfffffffc00fc7947 */ /* 0x000fc0000383ffff */
[----:B------:R-:W-:-:S00]  /*0420*/  NOP ;  /* 0x0000000000007918 */ /* 0x000fc00000000000 */
        /* <DEDUP_REMOVED lines=13> */
.L_x_1:


//--------------------- .nv.shared._Z7reduce5PfS_ --------------------------
	.section	.nv.shared._Z7reduce5PfS_,"aw",@nobits
	.sectionflags	@""
	.align	4
.nv.shared._Z7reduce5PfS_:
	.zero		2048


//--------------------- .nv.shared.reserved.0     --------------------------
	.section	.nv.shared.reserved.0,"aw",@nobits
	.weak		__nv_reservedSMEM_offset_0_alias
	.size		__nv_reservedSMEM_offset_0_alias, 0, 64
	.other		__nv_reservedSMEM_offset_0_alias,@"STO_CUDA_RESERVED_SHARED STV_DEFAULT"
__nv_reservedSMEM_offset_0_alias:
	.zero		0
	.zero		64


//--------------------- .nv.constant0._Z7reduce5PfS_ --------------------------
	.section	.nv.constant0._Z7reduce5PfS_,"a",@progbits
	.sectionflags	@""
	.align	4
.nv.constant0._Z7reduce5PfS_:
	.zero		912


//--------------------- SYMBOLS --------------------------

	.type		.nv.reservedSmem.offset0,@object
	.size		.nv.reservedSmem.offset0,0x4
	.type		.nv.reservedSmem.cap,@object
	.size		.nv.reservedSmem.cap,0x4
